	.headerflags	@"EF_CUDA_TEXMODE_UNIFIED EF_CUDA_64BIT_ADDRESS EF_CUDA_ACCELERATORS EF_CUDA_SM90 EF_CUDA_VIRTUAL_SM(EF_CUDA_SM90)"
	.elftype	@"ET_EXEC"


//--------------------- .nv.info                  --------------------------
	.section	.nv.info,"",@"SHT_CUDA_INFO"
	.align	4


	//----- nvinfo : EIATTR_REGCOUNT
	.align		4
        /*0000*/ 	.byte	0x04, 0x2f
        /*0002*/ 	.short	(.L_1 - .L_0)
	.align		4
.L_0:
        /*0004*/ 	.word	index@(triton_poi_fused_cat_11)
        /*0008*/ 	.word	0x00000020


	//----- nvinfo : EIATTR_MIN_STACK_SIZE
	.align		4
.L_1:
        /*000c*/ 	.byte	0x04, 0x12
        /*000e*/ 	.short	(.L_3 - .L_2)
	.align		4
.L_2:
        /*0010*/ 	.word	index@(triton_poi_fused_cat_11)
        /*0014*/ 	.word	0x00000000


	//----- nvinfo : EIATTR_FRAME_SIZE
	.align		4
.L_3:
        /*0018*/ 	.byte	0x04, 0x11
        /*001a*/ 	.short	(.L_5 - .L_4)
	.align		4
.L_4:
        /*001c*/ 	.word	index@(triton_poi_fused_cat_11)
        /*0020*/ 	.word	0x00000000


	//----- nvinfo : EIATTR_MIN_STACK_SIZE
	.align		4
.L_5:
        /*0024*/ 	.byte	0x04, 0x12
        /*0026*/ 	.short	(.L_7 - .L_6)
	.align		4
.L_6:
        /*0028*/ 	.word	index@(triton_poi_fused_cat_11)
        /*002c*/ 	.word	0x00000000
.L_7:


//--------------------- .nv.info.triton_poi_fused_cat_11 --------------------------
	.section	.nv.info.triton_poi_fused_cat_11,"",@"SHT_CUDA_INFO"
	.sectionflags	@""
	.align	4


	//----- nvinfo : EIATTR_CUDA_API_VERSION
	.align		4
        /*0000*/ 	.byte	0x04, 0x37
        /*0002*/ 	.short	(.L_9 - .L_8)
.L_8:
        /*0004*/ 	.word	0x0000007c


	//----- nvinfo : EIATTR_KPARAM_INFO
	.align		4
.L_9:
        /*0008*/ 	.byte	0x04, 0x17
        /*000a*/ 	.short	(.L_11 - .L_10)
.L_10:
        /*000c*/ 	.word	0x00000000
        /*0010*/ 	.short	0x0004
        /*0012*/ 	.short	0x0020
        /*0014*/ 	.byte	0x00, 0xf0, 0x11, 0x00


	//----- nvinfo : EIATTR_KPARAM_INFO
	.align		4
.L_11:
        /*0018*/ 	.byte	0x04, 0x17
        /*001a*/ 	.short	(.L_13 - .L_12)
.L_12:
        /*001c*/ 	.word	0x00000000
        /*0020*/ 	.short	0x0003
        /*0022*/ 	.short	0x0018
        /*0024*/ 	.byte	0x00, 0xf4, 0x21, 0x00


	//----- nvinfo : EIATTR_KPARAM_INFO
	.align		4
.L_13:
        /*0028*/ 	.byte	0x04, 0x17
        /*002a*/ 	.short	(.L_15 - .L_14)
.L_14:
        /*002c*/ 	.word	0x00000000
        /*0030*/ 	.short	0x0002
        /*0032*/ 	.short	0x0010
        /*0034*/ 	.byte	0x00, 0xf4, 0x21, 0x00


	//----- nvinfo : EIATTR_KPARAM_INFO
	.align		4
.L_15:
        /*0038*/ 	.byte	0x04, 0x17
        /*003a*/ 	.short	(.L_17 - .L_16)
.L_16:
        /*003c*/ 	.word	0x00000000
        /*0040*/ 	.short	0x0001
        /*0042*/ 	.short	0x0008
        /*0044*/ 	.byte	0x00, 0xf4, 0x21, 0x00


	//----- nvinfo : EIATTR_KPARAM_INFO
	.align		4
.L_17:
        /*0048*/ 	.byte	0x04, 0x17
        /*004a*/ 	.short	(.L_19 - .L_18)
.L_18:
        /*004c*/ 	.word	0x00000000
        /*0050*/ 	.short	0x0000
        /*0052*/ 	.short	0x0000
        /*0054*/ 	.byte	0x00, 0xf4, 0x21, 0x00


	//----- nvinfo : EIATTR_SPARSE_MMA_MASK
	.align		4
.L_19:
        /*0058*/ 	.byte	0x03, 0x50
        /*005a*/ 	.short	0x0000


	//----- nvinfo : EIATTR_MAXREG_COUNT
	.align		4
        /*005c*/ 	.byte	0x03, 0x1b
        /*005e*/ 	.short	0x00ff


	//----- nvinfo : EIATTR_EXIT_INSTR_OFFSETS
	.align		4
        /*0060*/ 	.byte	0x04, 0x1c
        /*0062*/ 	.short	(.L_21 - .L_20)


	//   ....[0]....
.L_20:
        /*0064*/ 	.word	0x000007f0


	//----- nvinfo : EIATTR_REQNTID
	.align		4
.L_21:
        /*0068*/ 	.byte	0x04, 0x10
        /*006a*/ 	.short	(.L_23 - .L_22)
.L_22:
        /*006c*/ 	.word	0x00000080
        /*0070*/ 	.word	0x00000001
        /*0074*/ 	.word	0x00000001


	//----- nvinfo : EIATTR_CBANK_PARAM_SIZE
	.align		4
.L_23:
        /*0078*/ 	.byte	0x03, 0x19
        /*007a*/ 	.short	0x0024


	//----- nvinfo : EIATTR_PARAM_CBANK
	.align		4
        /*007c*/ 	.byte	0x04, 0x0a
        /*007e*/ 	.short	(.L_25 - .L_24)
	.align		4
.L_24:
        /*0080*/ 	.word	index@(.nv.constant0.triton_poi_fused_cat_11)
        /*0084*/ 	.short	0x0210
        /*0086*/ 	.short	0x0024


	//----- nvinfo : EIATTR_SW_WAR
	.align		4
.L_25:
        /*0088*/ 	.byte	0x04, 0x36
        /*008a*/ 	.short	(.L_27 - .L_26)
.L_26:
        /*008c*/ 	.word	0x00000008
.L_27:


//--------------------- .nv.callgraph             --------------------------
	.section	.nv.callgraph,"",@"SHT_CUDA_CALLGRAPH"
	.align	4
	.sectionentsize	8
	.align		4
        /*0000*/ 	.word	0x00000000
	.align		4
        /*0004*/ 	.word	0xffffffff
	.align		4
        /*0008*/ 	.word	0x00000000
	.align		4
        /*000c*/ 	.word	0xfffffffe
	.align		4
        /*0010*/ 	.word	0x00000000
	.align		4
        /*0014*/ 	.word	0xfffffffd
	.align		4
        /*0018*/ 	.word	0x00000000
	.align		4
        /*001c*/ 	.word	0xfffffffc


//--------------------- .text.triton_poi_fused_cat_11 --------------------------
	.section	.text.triton_poi_fused_cat_11,"ax",@progbits
	.align	128
        .global         triton_poi_fused_cat_11
        .type           triton_poi_fused_cat_11,@function
        .size           triton_poi_fused_cat_11,(.L_x_1 - triton_poi_fused_cat_11)
        .other          triton_poi_fused_cat_11,@"STO_CUDA_ENTRY STV_DEFAULT"
triton_poi_fused_cat_11:
.text.triton_poi_fused_cat_11:
[----:B------:R-:W-:Y:S01]  /*0000*/  LDC R1, c[0x0][0x28] ;  /* 0x00000a00ff017b82 */ /* 0x000fe20000000800 */
[----:B------:R-:W1:Y:S07]  /*0010*/  S2R R0, SR_TID.X ;  /* 0x0000000000007919 */ /* 0x000e6e0000002100 */
[----:B------:R-:W2:Y:S01]  /*0020*/  LDC.64 R12, c[0x0][0x210] ;  /* 0x00008400ff0c7b82 */ /* 0x000ea20000000a00 */
[----:B------:R-:W-:Y:S01]  /*0030*/  IMAD.MOV.U32 R16, RZ, RZ, RZ ;  /* 0x000000ffff107224 */ /* 0x000fe200078e00ff */
[----:B------:R-:W-:Y:S01]  /*0040*/  CS2R R4, SRZ ;  /* 0x0000000000047805 */ /* 0x000fe2000001ff00 */
[----:B------:R-:W3:Y:S01]  /*0050*/  S2R R2, SR_CTAID.X ;  /* 0x0000000000027919 */ /* 0x000ee20000002500 */
[----:B------:R-:W-:Y:S01]  /*0060*/  CS2R R6, SRZ ;  /* 0x0000000000067805 */ /* 0x000fe2000001ff00 */
[----:B------:R-:W-:-:S03]  /*0070*/  ULDC.64 UR4, c[0x0][0x208] ;  /* 0x0000820000047ab9 */ /* 0x000fc60000000a00 */
[----:B------:R-:W4:Y:S01]  /*0080*/  LDC.64 R14, c[0x0][0x218] ;  /* 0x00008600ff0e7b82 */ /* 0x000f220000000a00 */
[----:B------:R-:W-:Y:S01]  /*0090*/  CS2R R24, SRZ ;  /* 0x0000000000187805 */ /* 0x000fe2000001ff00 */
[----:B------:R-:W-:Y:S01]  /*00a0*/  IMAD.MOV.U32 R28, RZ, RZ, RZ ;  /* 0x000000ffff1c7224 */ /* 0x000fe200078e00ff */
[----:B------:R-:W-:Y:S01]  /*00b0*/  ULDC.64 UR6, c[0x0][0x220] ;  /* 0x0000880000067ab9 */ /* 0x000fe20000000a00 */
[----:B-1----:R-:W-:Y:S01]  /*00c0*/  IMAD.SHL.U32 R0, R0, 0x4, RZ ;  /* 0x0000000400007824 */ /* 0x002fe200078e00ff */
[----:B---3--:R-:W-:-:S04]  /*00d0*/  SHF.R.S32.HI R3, RZ, 0x15, R2 ;  /* 0x00000015ff037819 */ /* 0x008fc80000011402 */
[----:B------:R-:W-:Y:S02]  /*00e0*/  LOP3.LUT R21, R0, 0x1fc, RZ, 0xc0, !PT ;  /* 0x000001fc00157812 */ /* 0x000fe400078ec0ff */
[----:B------:R-:W-:-:S03]  /*00f0*/  SGXT R0, R3, 0x1 ;  /* 0x000000010300781a */ /* 0x000fc60000000200 */
[----:B------:R-:W-:-:S05]  /*0100*/  IMAD R21, R2, 0x400, R21 ;  /* 0x0000040002157824 */ /* 0x000fca00078e0215 */
[CC--:B------:R-:W-:Y:S02]  /*0110*/  LEA.HI R18, R0.reuse, R21.reuse, RZ, 0xa ;  /* 0x0000001500127211 */ /* 0x0c0fe400078f50ff */
[----:B------:R-:W-:Y:S02]  /*0120*/  LEA.HI R3, R0, R21, RZ, 0x11 ;  /* 0x0000001500037211 */ /* 0x000fe400078f88ff */
[----:B------:R-:W-:Y:S02]  /*0130*/  SHF.R.S32.HI R19, RZ, 0xa, R18 ;  /* 0x0000000aff137819 */ /* 0x000fe40000011412 */
[----:B------:R-:W-:Y:S02]  /*0140*/  SHF.R.S32.HI R22, RZ, 0x11, R3 ;  /* 0x00000011ff167819 */ /* 0x000fe40000011403 */
[----:B------:R-:W-:Y:S02]  /*0150*/  LEA.HI R2, R19, R19, RZ, 0x7 ;  /* 0x0000001313027211 */ /* 0x000fe400078f38ff */
[----:B------:R-:W-:Y:S01]  /*0160*/  LOP3.LUT R3, R3, 0xfffe0000, RZ, 0xc0, !PT ;  /* 0xfffe000003037812 */ /* 0x000fe200078ec0ff */
[----:B------:R-:W-:Y:S01]  /*0170*/  IMAD.U32 R22, R22, 0x10000, RZ ;  /* 0x0001000016167824 */ /* 0x000fe200078e00ff */
[----:B------:R-:W-:-:S04]  /*0180*/  LOP3.LUT R2, R2, 0xffffff80, RZ, 0xc0, !PT ;  /* 0xffffff8002027812 */ /* 0x000fc800078ec0ff */
[----:B------:R-:W-:Y:S01]  /*0190*/  IADD3 R3, R22, R21, -R3 ;  /* 0x0000001516037210 */ /* 0x000fe20007ffe803 */
[----:B------:R-:W-:-:S04]  /*01a0*/  IMAD.IADD R19, R19, 0x1, -R2 ;  /* 0x0000000113137824 */ /* 0x000fc800078e0a02 */
[----:B--2---:R-:W-:Y:S01]  /*01b0*/  IMAD.WIDE R2, R3, 0x4, R12 ;  /* 0x0000000403027825 */ /* 0x004fe200078e020c */
[----:B------:R-:W-:-:S03]  /*01c0*/  ISETP.GE.AND P2, PT, R19, 0x40, PT ;  /* 0x000000401300780c */ /* 0x000fc60003f46270 */
[----:B----4-:R-:W-:-:S10]  /*01d0*/  IMAD.WIDE R10, R19, 0x4, R14 ;  /* 0x00000004130a7825 */ /* 0x010fd400078e020e */
[----:B------:R1:W2:Y:S04]  /*01e0*/  @!P2 LDG.E.128 R4, desc[UR4][R2.64] ;  /* 0x000000040204a981 */ /* 0x0002a8000c1e1d00 */
[----:B------:R-:W3:Y:S01]  /*01f0*/  @!P2 LDG.E.EL R16, desc[UR4][R10.64] ;  /* 0x000000040a10a981 */ /* 0x000ee2000c2e1900 */
[----:B------:R-:W-:Y:S01]  /*0200*/  VIADD R23, R21, 0x200 ;  /* 0x0000020015177836 */ /* 0x000fe20000000000 */
[----:B------:R-:W-:Y:S01]  /*0210*/  LOP3.LUT R18, R18, 0xfffffc00, RZ, 0xc0, !PT ;  /* 0xfffffc0012127812 */ /* 0x000fe200078ec0ff */
[----:B------:R-:W-:Y:S01]  /*0220*/  IMAD.MOV.U32 R20, RZ, RZ, RZ ;  /* 0x000000ffff147224 */ /* 0x000fe200078e00ff */
[----:B------:R-:W4:Y:S02]  /*0230*/  @!P2 LDG.E.EL R24, desc[UR4][R10.64] ;  /* 0x000000040a18a981 */ /* 0x000f24000c2e1900 */
[----:B------:R-:W-:-:S02]  /*0240*/  LEA.HI R26, R0, R23, RZ, 0xa ;  /* 0x00000017001a7211 */ /* 0x000fc400078f50ff */
[----:B------:R-:W-:Y:S01]  /*0250*/  LEA.HI R8, R0, R23, RZ, 0x11 ;  /* 0x0000001700087211 */ /* 0x000fe200078f88ff */
[----:B------:R-:W5:Y:S01]  /*0260*/  @!P2 LDG.E.EL R25, desc[UR4][R10.64] ;  /* 0x000000040a19a981 */ /* 0x000f62000c2e1900 */
[----:B------:R-:W-:Y:S02]  /*0270*/  SHF.R.S32.HI R17, RZ, 0xa, R26 ;  /* 0x0000000aff117819 */ /* 0x000fe4000001141a */
[----:B------:R-:W-:Y:S01]  /*0280*/  SHF.R.S32.HI R27, RZ, 0x11, R8 ;  /* 0x00000011ff1b7819 */ /* 0x000fe20000011408 */
[----:B------:R1:W4:Y:S01]  /*0290*/  @!P2 LDG.E.EL R28, desc[UR4][R10.64] ;  /* 0x000000040a1ca981 */ /* 0x000322000c2e1900 */
[----:B------:R-:W-:Y:S02]  /*02a0*/  LEA.HI R0, R17, R17, RZ, 0x7 ;  /* 0x0000001111007211 */ /* 0x000fe400078f38ff */
[----:B------:R-:W-:Y:S01]  /*02b0*/  LOP3.LUT R8, R8, 0xfffe0000, RZ, 0xc0, !PT ;  /* 0xfffe000008087812 */ /* 0x000fe200078ec0ff */
[----:B------:R-:W-:Y:S01]  /*02c0*/  IMAD.U32 R27, R27, 0x10000, RZ ;  /* 0x000100001b1b7824 */ /* 0x000fe200078e00ff */
[----:B------:R-:W-:-:S02]  /*02d0*/  LOP3.LUT R0, R0, 0xffffff80, RZ, 0xc0, !PT ;  /* 0xffffff8000007812 */ /* 0x000fc400078ec0ff */
[----:B------:R-:W-:Y:S02]  /*02e0*/  LOP3.LUT R26, R26, 0xfffffc00, RZ, 0xc0, !PT ;  /* 0xfffffc001a1a7812 */ /* 0x000fe400078ec0ff */
[----:B-1----:R-:W-:Y:S01]  /*02f0*/  IADD3 R3, R27, R23, -R8 ;  /* 0x000000171b037210 */ /* 0x002fe20007ffe808 */
[----:B------:R-:W-:Y:S01]  /*0300*/  IMAD.IADD R17, R17, 0x1, -R0 ;  /* 0x0000000111117824 */ /* 0x000fe200078e0a00 */
[----:B------:R-:W-:Y:S01]  /*0310*/  CS2R R8, SRZ ;  /* 0x0000000000087805 */ /* 0x000fe2000001ff00 */
[----:B------:R-:W-:Y:S02]  /*0320*/  IMAD.IADD R26, R23, 0x1, -R26 ;  /* 0x00000001171a7824 */ /* 0x000fe400078e0a1a */
[----:B------:R-:W-:Y:S01]  /*0330*/  IMAD.WIDE R12, R3, 0x4, R12 ;  /* 0x00000004030c7825 */ /* 0x000fe200078e020c */
[C---:B------:R-:W-:Y:S02]  /*0340*/  ISETP.GE.AND P1, PT, R17.reuse, 0x40, PT ;  /* 0x000000401100780c */ /* 0x040fe40003f26270 */
[----:B------:R-:W-:Y:S01]  /*0350*/  CS2R R2, SRZ ;  /* 0x0000000000027805 */ /* 0x000fe2000001ff00 */
[----:B------:R-:W-:Y:S01]  /*0360*/  IMAD.MOV.U32 R0, RZ, RZ, RZ ;  /* 0x000000ffff007224 */ /* 0x000fe200078e00ff */
[----:B------:R-:W-:Y:S01]  /*0370*/  CS2R R10, SRZ ;  /* 0x00000000000a7805 */ /* 0x000fe2000001ff00 */
[----:B------:R-:W-:-:S04]  /*0380*/  IMAD.WIDE R14, R17, 0x4, R14 ;  /* 0x00000004110e7825 */ /* 0x000fc800078e020e */
[----:B------:R-:W-:Y:S02]  /*0390*/  IMAD.IADD R23, R21, 0x1, -R18 ;  /* 0x0000000115177824 */ /* 0x000fe400078e0a12 */
[----:B------:R-:W-:Y:S02]  /*03a0*/  IMAD.SHL.U32 R18, R19, 0x400, RZ ;  /* 0x0000040013127824 */ /* 0x000fe400078e00ff */
[----:B------:R-:W5:Y:S04]  /*03b0*/  @!P1 LDG.E.EL R20, desc[UR4][R14.64] ;  /* 0x000000040e149981 */ /* 0x000f68000c2e1900 */
[----:B------:R-:W5:Y:S04]  /*03c0*/  @!P1 LDG.E.EL R3, desc[UR4][R14.64] ;  /* 0x000000040e039981 */ /* 0x000f68000c2e1900 */
[----:B------:R-:W5:Y:S04]  /*03d0*/  @!P1 LDG.E.EL R0, desc[UR4][R14.64] ;  /* 0x000000040e009981 */ /* 0x000f68000c2e1900 */
[----:B------:R1:W5:Y:S04]  /*03e0*/  @!P1 LDG.E.EL R2, desc[UR4][R14.64] ;  /* 0x000000040e029981 */ /* 0x000368000c2e1900 */
[----:B------:R1:W5:Y:S02]  /*03f0*/  @!P1 LDG.E.128 R8, desc[UR4][R12.64] ;  /* 0x000000040c089981 */ /* 0x000364000c1e1d00 */
[----:B-1----:R-:W-:-:S02]  /*0400*/  SHF.R.S32.HI R15, RZ, 0x1f, R22 ;  /* 0x0000001fff0f7819 */ /* 0x002fc40000011416 */
[----:B------:R-:W-:Y:S02]  /*0410*/  IADD3 R22, P3, P4, R18, R23, R22 ;  /* 0x0000001712167210 */ /* 0x000fe40007c7e016 */
[----:B------:R-:W-:Y:S01]  /*0420*/  SHF.R.S32.HI R23, RZ, 0x1f, R23 ;  /* 0x0000001fff177819 */ /* 0x000fe20000011417 */
[----:B0-----:R-:W-:Y:S01]  /*0430*/  IMAD.SHL.U32 R12, R17, 0x400, RZ ;  /* 0x00000400110c7824 */ /* 0x001fe200078e00ff */
[----:B------:R-:W-:Y:S02]  /*0440*/  SHF.R.S32.HI R18, RZ, 0x1f, R18 ;  /* 0x0000001fff127819 */ /* 0x000fe40000011412 */
[----:B------:R-:W-:Y:S02]  /*0450*/  ISETP.GT.AND P0, PT, R19, 0x3f, PT ;  /* 0x0000003f1300780c */ /* 0x000fe40003f04270 */
[----:B------:R-:W-:Y:S02]  /*0460*/  IADD3.X R13, R18, R23, R15, P3, P4 ;  /* 0x00000017120d7210 */ /* 0x000fe40001fe840f */
[----:B------:R-:W-:-:S02]  /*0470*/  IADD3 R18, P4, P5, R12, R26, R27 ;  /* 0x0000001a0c127210 */ /* 0x000fc40007d9e01b */
[----:B------:R-:W-:Y:S02]  /*0480*/  SHF.R.S32.HI R15, RZ, 0x1f, R26 ;  /* 0x0000001fff0f7819 */ /* 0x000fe4000001141a */
[----:B------:R-:W-:Y:S02]  /*0490*/  SHF.R.S32.HI R14, RZ, 0x1f, R27 ;  /* 0x0000001fff0e7819 */ /* 0x000fe4000001141b */
[----:B------:R-:W-:Y:S02]  /*04a0*/  SHF.R.S32.HI R19, RZ, 0x1f, R12 ;  /* 0x0000001fff137819 */ /* 0x000fe4000001140c */
[----:B------:R-:W-:Y:S02]  /*04b0*/  LEA R26, P3, R22, UR6, 0x2 ;  /* 0x00000006161a7c11 */ /* 0x000fe4000f8610ff */
[----:B------:R-:W-:Y:S02]  /*04c0*/  IADD3.X R19, R19, R15, R14, P4, P5 ;  /* 0x0000000f13137210 */ /* 0x000fe400027ea40e */
[----:B------:R-:W-:-:S02]  /*04d0*/  CS2R R14, SRZ ;  /* 0x00000000000e7805 */ /* 0x000fc4000001ff00 */
[----:B------:R-:W-:Y:S02]  /*04e0*/  LEA.HI.X R27, R22, UR7, R13, 0x2, P3 ;  /* 0x00000007161b7c11 */ /* 0x000fe400098f140d */
[----:B------:R-:W-:Y:S02]  /*04f0*/  CS2R R12, SRZ ;  /* 0x00000000000c7805 */ /* 0x000fe4000001ff00 */
[----:B------:R-:W-:Y:S02]  /*0500*/  ISETP.GT.AND P3, PT, R17, 0x3f, PT ;  /* 0x0000003f1100780c */ /* 0x000fe40003f64270 */
[C---:B------:R-:W-:Y:S02]  /*0510*/  LEA R22, P4, R18.reuse, UR6, 0x2 ;  /* 0x0000000612167c11 */ /* 0x040fe4000f8810ff */
[----:B------:R0:W5:Y:S02]  /*0520*/  @P0 LDG.E.128 R12, desc[UR4][R26.64+-0x40000] ;  /* 0xfc0000041a0c0981 */ /* 0x000164000c1e1d00 */
[----:B------:R-:W-:-:S02]  /*0530*/  LEA.HI.X R23, R18, UR7, R19, 0x2, P4 ;  /* 0x0000000712177c11 */ /* 0x000fc4000a0f1413 */
[----:B------:R-:W-:Y:S01]  /*0540*/  CS2R R18, SRZ ;  /* 0x0000000000127805 */ /* 0x000fe2000001ff00 */
[----:B0-----:R-:W0:Y:S01]  /*0550*/  LDC.64 R26, c[0x0][0x228] ;  /* 0x00008a00ff1a7b82 */ /* 0x001e220000000a00 */
[----:B--2---:R-:W-:Y:S02]  /*0560*/  SEL R4, R4, RZ, !P2 ;  /* 0x000000ff04047207 */ /* 0x004fe40005000000 */
[----:B---3--:R-:W-:-:S05]  /*0570*/  SEL R17, R16, RZ, !P2 ;  /* 0x000000ff10117207 */ /* 0x008fca0005000000 */
[----:B------:R-:W-:Y:S01]  /*0580*/  FADD R4, R4, R17 ;  /* 0x0000001104047221 */ /* 0x000fe20000000000 */
[----:B------:R-:W-:-:S06]  /*0590*/  CS2R R16, SRZ ;  /* 0x0000000000107805 */ /* 0x000fcc000001ff00 */
[----:B------:R1:W2:Y:S01]  /*05a0*/  @P3 LDG.E.128 R16, desc[UR4][R22.64+-0x40000] ;  /* 0xfc00000416103981 */ /* 0x0002a2000c1e1d00 */
[----:B------:R-:W-:Y:S02]  /*05b0*/  SEL R29, R5, RZ, !P2 ;  /* 0x000000ff051d7207 */ /* 0x000fe40005000000 */
[----:B------:R-:W-:Y:S02]  /*05c0*/  SEL R6, R6, RZ, !P2 ;  /* 0x000000ff06067207 */ /* 0x000fe40005000000 */
[----:B------:R-:W-:Y:S02]  /*05d0*/  SEL R5, R7, RZ, !P2 ;  /* 0x000000ff07057207 */ /* 0x000fe40005000000 */
[----:B----4-:R-:W-:Y:S02]  /*05e0*/  SEL R24, R24, RZ, !P2 ;  /* 0x000000ff18187207 */ /* 0x010fe40005000000 */
[----:B-----5:R-:W-:Y:S02]  /*05f0*/  SEL R25, R25, RZ, !P2 ;  /* 0x000000ff19197207 */ /* 0x020fe40005000000 */
[----:B------:R-:W-:Y:S01]  /*0600*/  SEL R28, R28, RZ, !P2 ;  /* 0x000000ff1c1c7207 */ /* 0x000fe20005000000 */
[----:B------:R-:W-:-:S02]  /*0610*/  FADD R7, R29, R24 ;  /* 0x000000181d077221 */ /* 0x000fc40000000000 */
[----:B------:R-:W-:Y:S02]  /*0620*/  FADD R6, R6, R25 ;  /* 0x0000001906067221 */ /* 0x000fe40000000000 */
[----:B------:R-:W-:Y:S01]  /*0630*/  FADD R5, R5, R28 ;  /* 0x0000001c05057221 */ /* 0x000fe20000000000 */
[----:B0-----:R-:W-:Y:S01]  /*0640*/  IMAD.WIDE R26, R21, 0x4, R26 ;  /* 0x00000004151a7825 */ /* 0x001fe200078e021a */
[----:B------:R-:W-:Y:S02]  /*0650*/  SEL R2, R2, RZ, !P1 ;  /* 0x000000ff02027207 */ /* 0x000fe40004800000 */
[----:B------:R-:W-:Y:S02]  /*0660*/  SEL R8, R8, RZ, !P1 ;  /* 0x000000ff08087207 */ /* 0x000fe40004800000 */
[----:B------:R-:W-:Y:S02]  /*0670*/  SEL R9, R9, RZ, !P1 ;  /* 0x000000ff09097207 */ /* 0x000fe40004800000 */
[----:B------:R-:W-:-:S02]  /*0680*/  SEL R10, R10, RZ, !P1 ;  /* 0x000000ff0a0a7207 */ /* 0x000fc40004800000 */
[----:B------:R-:W-:-:S05]  /*0690*/  SEL R11, R11, RZ, !P1 ;  /* 0x000000ff0b0b7207 */ /* 0x000fca0004800000 */
[----:B------:R-:W-:Y:S01]  /*06a0*/  FADD R11, R11, R2 ;  /* 0x000000020b0b7221 */ /* 0x000fe20000000000 */
[----:B-1----:R-:W-:Y:S02]  /*06b0*/  SEL R23, R12, RZ, P0 ;  /* 0x000000ff0c177207 */ /* 0x002fe40000000000 */
[----:B------:R-:W-:Y:S02]  /*06c0*/  SEL R22, R13, RZ, P0 ;  /* 0x000000ff0d167207 */ /* 0x000fe40000000000 */
[----:B------:R-:W-:Y:S02]  /*06d0*/  SEL R12, R3, RZ, !P1 ;  /* 0x000000ff030c7207 */ /* 0x000fe40004800000 */
[----:B------:R-:W-:Y:S02]  /*06e0*/  SEL R13, R20, RZ, !P1 ;  /* 0x000000ff140d7207 */ /* 0x000fe40004800000 */
[----:B------:R-:W-:Y:S02]  /*06f0*/  SEL R3, R0, RZ, !P1 ;  /* 0x000000ff00037207 */ /* 0x000fe40004800000 */
[----:B------:R-:W-:-:S02]  /*0700*/  SEL R25, R14, RZ, P0 ;  /* 0x000000ff0e197207 */ /* 0x000fc40000000000 */
[----:B------:R-:W-:Y:S01]  /*0710*/  SEL R24, R15, RZ, P0 ;  /* 0x000000ff0f187207 */ /* 0x000fe20000000000 */
[----:B------:R-:W-:Y:S01]  /*0720*/  FADD R8, R8, R13 ;  /* 0x0000000d08087221 */ /* 0x000fe20000000000 */
[----:B------:R-:W-:Y:S01]  /*0730*/  FADD R9, R9, R12 ;  /* 0x0000000c09097221 */ /* 0x000fe20000000000 */
[----:B------:R-:W-:Y:S01]  /*0740*/  FADD R10, R10, R3 ;  /* 0x000000030a0a7221 */ /* 0x000fe20000000000 */
[----:B------:R-:W-:Y:S02]  /*0750*/  SEL R12, R4, R23, !P2 ;  /* 0x00000017040c7207 */ /* 0x000fe40005000000 */
[----:B------:R-:W-:Y:S02]  /*0760*/  SEL R13, R7, R22, !P2 ;  /* 0x00000016070d7207 */ /* 0x000fe40005000000 */
[----:B------:R-:W-:Y:S02]  /*0770*/  SEL R14, R6, R25, !P2 ;  /* 0x00000019060e7207 */ /* 0x000fe40005000000 */
[----:B------:R-:W-:-:S05]  /*0780*/  SEL R15, R5, R24, !P2 ;  /* 0x00000018050f7207 */ /* 0x000fca0005000000 */
[----:B------:R-:W-:Y:S01]  /*0790*/  STG.E.128 desc[UR4][R26.64], R12 ;  /* 0x0000000c1a007986 */ /* 0x000fe2000c101d04 */
[----:B--2---:R-:W-:Y:S02]  /*07a0*/  @P1 SEL R8, R16, RZ, P3 ;  /* 0x000000ff10081207 */ /* 0x004fe40001800000 */
[----:B------:R-:W-:Y:S02]  /*07b0*/  @P1 SEL R9, R17, RZ, P3 ;  /* 0x000000ff11091207 */ /* 0x000fe40001800000 */
[----:B------:R-:W-:Y:S02]  /*07c0*/  @P1 SEL R10, R18, RZ, P3 ;  /* 0x000000ff120a1207 */ /* 0x000fe40001800000 */
[----:B------:R-:W-:-:S05]  /*07d0*/  @P1 SEL R11, R19, RZ, P3 ;  /* 0x000000ff130b1207 */ /* 0x000fca0001800000 */
[----:B------:R-:W-:Y:S01]  /*07e0*/  STG.E.128 desc[UR4][R26.64+0x800], R8 ;  /* 0x000800081a007986 */ /* 0x000fe2000c101d04 */
[----:B------:R-:W-:Y:S05]  /*07f0*/  EXIT ;  /* 0x000000000000794d */ /* 0x000fea0003800000 */
.L_x_0:
[----:B------:R-:W-:-:S00]  /*0800*/  BRA `(.L_x_0) ;  /* 0xfffffffc00fc7947 */ /* 0x000fc0000383ffff */
[----:B------:R-:W-:-:S00]  /*0810*/  NOP ;  /* 0x0000000000007918 */ /* 0x000fc00000000000 */
        /* <DEDUP_REMOVED lines=14> */
.L_x_1:


//--------------------- .nv.constant0.triton_poi_fused_cat_11 --------------------------
	.section	.nv.constant0.triton_poi_fused_cat_11,"a",@progbits
	.sectionflags	@""
	.align	4
.nv.constant0.triton_poi_fused_cat_11:
	.zero		564
